	.headerflags	@"EF_CUDA_TEXMODE_UNIFIED EF_CUDA_64BIT_ADDRESS EF_CUDA_ACCELERATORS EF_CUDA_SM90 EF_CUDA_VIRTUAL_SM(EF_CUDA_SM90)"
	.elftype	@"ET_EXEC"


//--------------------- .nv.info                  --------------------------
	.section	.nv.info,"",@"SHT_CUDA_INFO"
	.align	4


	//----- nvinfo : EIATTR_REGCOUNT
	.align		4
        /*0000*/ 	.byte	0x04, 0x2f
        /*0002*/ 	.short	(.L_3 - .L_2)
	.align		4
.L_2:
        /*0004*/ 	.word	index@(triton_poi_fused_cat_5)
        /*0008*/ 	.word	0x00000038


	//----- nvinfo : EIATTR_MIN_STACK_SIZE
	.align		4
.L_3:
        /*000c*/ 	.byte	0x04, 0x12
        /*000e*/ 	.short	(.L_5 - .L_4)
	.align		4
.L_4:
        /*0010*/ 	.word	index@(triton_poi_fused_cat_5)
        /*0014*/ 	.word	0x00000000


	//----- nvinfo : EIATTR_FRAME_SIZE
	.align		4
.L_5:
        /*0018*/ 	.byte	0x04, 0x11
        /*001a*/ 	.short	(.L_7 - .L_6)
	.align		4
.L_6:
        /*001c*/ 	.word	index@(triton_poi_fused_cat_5)
        /*0020*/ 	.word	0x00000000


	//----- nvinfo : EIATTR_MIN_STACK_SIZE
	.align		4
.L_7:
        /*0024*/ 	.byte	0x04, 0x12
        /*0026*/ 	.short	(.L_9 - .L_8)
	.align		4
.L_8:
        /*0028*/ 	.word	index@(triton_poi_fused_cat_5)
        /*002c*/ 	.word	0x00000000
.L_9:


//--------------------- .nv.info.triton_poi_fused_cat_5 --------------------------
	.section	.nv.info.triton_poi_fused_cat_5,"",@"SHT_CUDA_INFO"
	.sectionflags	@""
	.align	4


	//----- nvinfo : EIATTR_CUDA_API_VERSION
	.align		4
        /*0000*/ 	.byte	0x04, 0x37
        /*0002*/ 	.short	(.L_11 - .L_10)
.L_10:
        /*0004*/ 	.word	0x0000007c


	//----- nvinfo : EIATTR_KPARAM_INFO
	.align		4
.L_11:
        /*0008*/ 	.byte	0x04, 0x17
        /*000a*/ 	.short	(.L_13 - .L_12)
.L_12:
        /*000c*/ 	.word	0x00000000
        /*0010*/ 	.short	0x000b
        /*0012*/ 	.short	0x0058
        /*0014*/ 	.byte	0x00, 0xf0, 0x11, 0x00


	//----- nvinfo : EIATTR_KPARAM_INFO
	.align		4
.L_13:
        /*0018*/ 	.byte	0x04, 0x17
        /*001a*/ 	.short	(.L_15 - .L_14)
.L_14:
        /*001c*/ 	.word	0x00000000
        /*0020*/ 	.short	0x000a
        /*0022*/ 	.short	0x0050
        /*0024*/ 	.byte	0x00, 0xf4, 0x21, 0x00


	//----- nvinfo : EIATTR_KPARAM_INFO
	.align		4
.L_15:
        /*0028*/ 	.byte	0x04, 0x17
        /*002a*/ 	.short	(.L_17 - .L_16)
.L_16:
        /*002c*/ 	.word	0x00000000
        /*0030*/ 	.short	0x0009
        /*0032*/ 	.short	0x0048
        /*0034*/ 	.byte	0x00, 0xf4, 0x21, 0x00


	//----- nvinfo : EIATTR_KPARAM_INFO
	.align		4
.L_17:
        /*0038*/ 	.byte	0x04, 0x17
        /*003a*/ 	.short	(.L_19 - .L_18)
.L_18:
        /*003c*/ 	.word	0x00000000
        /*0040*/ 	.short	0x0008
        /*0042*/ 	.short	0x0040
        /*0044*/ 	.byte	0x00, 0xf4, 0x21, 0x00


	//----- nvinfo : EIATTR_KPARAM_INFO
	.align		4
.L_19:
        /*0048*/ 	.byte	0x04, 0x17
        /*004a*/ 	.short	(.L_21 - .L_20)
.L_20:
        /*004c*/ 	.word	0x00000000
        /*0050*/ 	.short	0x0007
        /*0052*/ 	.short	0x0038
        /*0054*/ 	.byte	0x00, 0xf4, 0x21, 0x00


	//----- nvinfo : EIATTR_KPARAM_INFO
	.align		4
.L_21:
        /*0058*/ 	.byte	0x04, 0x17
        /*005a*/ 	.short	(.L_23 - .L_22)
.L_22:
        /*005c*/ 	.word	0x00000000
        /*0060*/ 	.short	0x0006
        /*0062*/ 	.short	0x0030
        /*0064*/ 	.byte	0x00, 0xf4, 0x21, 0x00


	//----- nvinfo : EIATTR_KPARAM_INFO
	.align		4
.L_23:
        /*0068*/ 	.byte	0x04, 0x17
        /*006a*/ 	.short	(.L_25 - .L_24)
.L_24:
        /*006c*/ 	.word	0x00000000
        /*0070*/ 	.short	0x0005
        /*0072*/ 	.short	0x0028
        /*0074*/ 	.byte	0x00, 0xf4, 0x21, 0x00


	//----- nvinfo : EIATTR_KPARAM_INFO
	.align		4
.L_25:
        /*0078*/ 	.byte	0x04, 0x17
        /*007a*/ 	.short	(.L_27 - .L_26)
.L_26:
        /*007c*/ 	.word	0x00000000
        /*0080*/ 	.short	0x0004
        /*0082*/ 	.short	0x0020
        /*0084*/ 	.byte	0x00, 0xf4, 0x21, 0x00


	//----- nvinfo : EIATTR_KPARAM_INFO
	.align		4
.L_27:
        /*0088*/ 	.byte	0x04, 0x17
        /*008a*/ 	.short	(.L_29 - .L_28)
.L_28:
        /*008c*/ 	.word	0x00000000
        /*0090*/ 	.short	0x0003
        /*0092*/ 	.short	0x0018
        /*0094*/ 	.byte	0x00, 0xf4, 0x21, 0x00


	//----- nvinfo : EIATTR_KPARAM_INFO
	.align		4
.L_29:
        /*0098*/ 	.byte	0x04, 0x17
        /*009a*/ 	.short	(.L_31 - .L_30)
.L_30:
        /*009c*/ 	.word	0x00000000
        /*00a0*/ 	.short	0x0002
        /*00a2*/ 	.short	0x0010
        /*00a4*/ 	.byte	0x00, 0xf4, 0x21, 0x00


	//----- nvinfo : EIATTR_KPARAM_INFO
	.align		4
.L_31:
        /*00a8*/ 	.byte	0x04, 0x17
        /*00aa*/ 	.short	(.L_33 - .L_32)
.L_32:
        /*00ac*/ 	.word	0x00000000
        /*00b0*/ 	.short	0x0001
        /*00b2*/ 	.short	0x0008
        /*00b4*/ 	.byte	0x00, 0xf4, 0x21, 0x00


	//----- nvinfo : EIATTR_KPARAM_INFO
	.align		4
.L_33:
        /*00b8*/ 	.byte	0x04, 0x17
        /*00ba*/ 	.short	(.L_35 - .L_34)
.L_34:
        /*00bc*/ 	.word	0x00000000
        /*00c0*/ 	.short	0x0000
        /*00c2*/ 	.short	0x0000
        /*00c4*/ 	.byte	0x00, 0xf4, 0x21, 0x00


	//----- nvinfo : EIATTR_SPARSE_MMA_MASK
	.align		4
.L_35:
        /*00c8*/ 	.byte	0x03, 0x50
        /*00ca*/ 	.short	0x0000


	//----- nvinfo : EIATTR_MAXREG_COUNT
	.align		4
        /*00cc*/ 	.byte	0x03, 0x1b
        /*00ce*/ 	.short	0x00ff


	//----- nvinfo : EIATTR_EXIT_INSTR_OFFSETS
	.align		4
        /*00d0*/ 	.byte	0x04, 0x1c
        /*00d2*/ 	.short	(.L_37 - .L_36)


	//   ....[0]....
.L_36:
        /*00d4*/ 	.word	0x00001c10


	//----- nvinfo : EIATTR_REQNTID
	.align		4
.L_37:
        /*00d8*/ 	.byte	0x04, 0x10
        /*00da*/ 	.short	(.L_39 - .L_38)
.L_38:
        /*00dc*/ 	.word	0x00000080
        /*00e0*/ 	.word	0x00000001
        /*00e4*/ 	.word	0x00000001


	//----- nvinfo : EIATTR_CBANK_PARAM_SIZE
	.align		4
.L_39:
        /*00e8*/ 	.byte	0x03, 0x19
        /*00ea*/ 	.short	0x005c


	//----- nvinfo : EIATTR_PARAM_CBANK
	.align		4
        /*00ec*/ 	.byte	0x04, 0x0a
        /*00ee*/ 	.short	(.L_41 - .L_40)
	.align		4
.L_40:
        /*00f0*/ 	.word	index@(.nv.constant0.triton_poi_fused_cat_5)
        /*00f4*/ 	.short	0x0210
        /*00f6*/ 	.short	0x005c


	//----- nvinfo : EIATTR_SW_WAR
	.align		4
.L_41:
        /*00f8*/ 	.byte	0x04, 0x36
        /*00fa*/ 	.short	(.L_43 - .L_42)
.L_42:
        /*00fc*/ 	.word	0x00000008
.L_43:


//--------------------- .nv.callgraph             --------------------------
	.section	.nv.callgraph,"",@"SHT_CUDA_CALLGRAPH"
	.align	4
	.sectionentsize	8
	.align		4
        /*0000*/ 	.word	0x00000000
	.align		4
        /*0004*/ 	.word	0xffffffff
	.align		4
        /*0008*/ 	.word	0x00000000
	.align		4
        /*000c*/ 	.word	0xfffffffe
	.align		4
        /*0010*/ 	.word	0x00000000
	.align		4
        /*0014*/ 	.word	0xfffffffd
	.align		4
        /*0018*/ 	.word	0x00000000
	.align		4
        /*001c*/ 	.word	0xfffffffc


//--------------------- .nv.constant4             --------------------------
	.section	.nv.constant4,"a",@progbits
	.align	8
	.align		8
.nv.constant4:
        /*0000*/ 	.dword	_$_str
	.align		8
        /*0008*/ 	.dword	_$_str_$_2


//--------------------- .text.triton_poi_fused_cat_5 --------------------------
	.section	.text.triton_poi_fused_cat_5,"ax",@progbits
	.align	128
        .global         triton_poi_fused_cat_5
        .type           triton_poi_fused_cat_5,@function
        .size           triton_poi_fused_cat_5,(.L_x_1 - triton_poi_fused_cat_5)
        .other          triton_poi_fused_cat_5,@"STO_CUDA_ENTRY STV_DEFAULT"
triton_poi_fused_cat_5:
.text.triton_poi_fused_cat_5:
[----:B------:R-:W-:Y:S01]  /*0000*/  LDC R1, c[0x0][0x28] ;  /* 0x00000a00ff017b82 */ /* 0x000fe20000000800 */
[----:B------:R-:W1:Y:S01]  /*0010*/  S2R R0, SR_TID.X ;  /* 0x0000000000007919 */ /* 0x000e620000002100 */
[----:B------:R-:W-:-:S06]  /*0020*/  IMAD.MOV.U32 R4, RZ, RZ, RZ ;  /* 0x000000ffff047224 */ /* 0x000fcc00078e00ff */
[----:B------:R-:W2:Y:S01]  /*0030*/  LDC.64 R10, c[0x0][0x210] ;  /* 0x00008400ff0a7b82 */ /* 0x000ea20000000a00 */
[----:B------:R-:W-:Y:S01]  /*0040*/  IMAD.MOV.U32 R36, RZ, RZ, RZ ;  /* 0x000000ffff247224 */ /* 0x000fe200078e00ff */
[----:B------:R-:W3:Y:S01]  /*0050*/  S2R R37, SR_CTAID.X ;  /* 0x0000000000257919 */ /* 0x000ee20000002500 */
[----:B------:R-:W-:Y:S02]  /*0060*/  CS2R R12, SRZ ;  /* 0x00000000000c7805 */ /* 0x000fe4000001ff00 */
[----:B------:R-:W-:-:S03]  /*0070*/  CS2R R14, SRZ ;  /* 0x00000000000e7805 */ /* 0x000fc6000001ff00 */
[----:B------:R-:W4:Y:S01]  /*0080*/  LDC.64 R8, c[0x0][0x218] ;  /* 0x00008600ff087b82 */ /* 0x000f220000000a00 */
[----:B------:R-:W-:Y:S01]  /*0090*/  CS2R R6, SRZ ;  /* 0x0000000000067805 */ /* 0x000fe2000001ff00 */
[----:B------:R-:W-:Y:S01]  /*00a0*/  ULDC.64 UR4, c[0x0][0x208] ;  /* 0x0000820000047ab9 */ /* 0x000fe20000000a00 */
[----:B------:R-:W-:Y:S02]  /*00b0*/  CS2R R28, SRZ ;  /* 0x00000000001c7805 */ /* 0x000fe4000001ff00 */
[----:B------:R-:W-:Y:S02]  /*00c0*/  CS2R R30, SRZ ;  /* 0x00000000001e7805 */ /* 0x000fe4000001ff00 */
[----:B------:R-:W-:Y:S02]  /*00d0*/  CS2R R24, SRZ ;  /* 0x0000000000187805 */ /* 0x000fe4000001ff00 */
[----:B------:R-:W-:Y:S01]  /*00e0*/  CS2R R26, SRZ ;  /* 0x00000000001a7805 */ /* 0x000fe2000001ff00 */
[----:B------:R-:W-:Y:S01]  /*00f0*/  ULDC.64 UR6, c[0x0][0x238] ;  /* 0x00008e0000067ab9 */ /* 0x000fe20000000a00 */
[----:B------:R-:W5:Y:S08]  /*0100*/  LDC.64 R40, c[0x0][0x220] ;  /* 0x00008800ff287b82 */ /* 0x000f700000000a00 */
[----:B------:R-:W4:Y:S01]  /*0110*/  LDC.64 R44, c[0x0][0x248] ;  /* 0x00009200ff2c7b82 */ /* 0x000f220000000a00 */
[----:B-1----:R-:W-:-:S05]  /*0120*/  IMAD.SHL.U32 R0, R0, 0x4, RZ ;  /* 0x0000000400007824 */ /* 0x002fca00078e00ff */
[----:B------:R-:W-:-:S05]  /*0130*/  LOP3.LUT R0, R0, 0x1fc, RZ, 0xc0, !PT ;  /* 0x000001fc00007812 */ /* 0x000fca00078ec0ff */
[----:B---3--:R-:W-:-:S04]  /*0140*/  IMAD R37, R37, 0x400, R0 ;  /* 0x0000040025257824 */ /* 0x008fc800078e0200 */
[C---:B------:R-:W-:Y:S02]  /*0150*/  VIADD R5, R37.reuse, 0x200 ;  /* 0x0000020025057836 */ /* 0x040fe40000000000 */
[----:B------:R-:W-:-:S04]  /*0160*/  IMAD.HI R2, R37, -0x6db6db6d, R36 ;  /* 0x9249249325027827 */ /* 0x000fc800078e0224 */
[----:B------:R-:W-:-:S05]  /*0170*/  IMAD.HI R3, R5, -0x6db6db6d, R4 ;  /* 0x9249249305037827 */ /* 0x000fca00078e0204 */
[----:B------:R-:W-:-:S04]  /*0180*/  SHF.R.U32.HI R0, RZ, 0x1f, R3 ;  /* 0x0000001fff007819 */ /* 0x000fc80000011603 */
[----:B------:R-:W-:-:S05]  /*0190*/  LEA.HI.SX32 R3, R3, R0, 0x18 ;  /* 0x0000000003037211 */ /* 0x000fca00078fc2ff */
[----:B------:R-:W-:Y:S01]  /*01a0*/  IMAD R0, R3, -0x1c0, R5 ;  /* 0xfffffe4003007824 */ /* 0x000fe200078e0205 */
[----:B------:R-:W-:-:S03]  /*01b0*/  SHF.R.U32.HI R5, RZ, 0x1f, R2 ;  /* 0x0000001fff057819 */ /* 0x000fc60000011602 */
[----:B------:R-:W-:Y:S01]  /*01c0*/  IMAD R17, R3, 0xc0, R0 ;  /* 0x000000c003117824 */ /* 0x000fe200078e0200 */
[----:B------:R-:W-:Y:S02]  /*01d0*/  LEA.HI.SX32 R21, R2, R5, 0x18 ;  /* 0x0000000502157211 */ /* 0x000fe400078fc2ff */
[----:B------:R-:W-:Y:S01]  /*01e0*/  ISETP.GE.AND P0, PT, R0, 0xc0, PT ;  /* 0x000000c00000780c */ /* 0x000fe20003f06270 */
[----:B--2---:R-:W-:-:S04]  /*01f0*/  IMAD.WIDE R16, R17, 0x4, R10 ;  /* 0x0000000411107825 */ /* 0x004fc800078e020a */
[----:B------:R-:W-:Y:S02]  /*0200*/  IMAD R2, R21, -0x1c0, R37 ;  /* 0xfffffe4015027824 */ /* 0x000fe400078e0225 */
[----:B------:R-:W-:-:S03]  /*0210*/  IMAD.MOV.U32 R5, RZ, RZ, RZ ;  /* 0x000000ffff057224 */ /* 0x000fc600078e00ff */
[----:B------:R-:W-:Y:S01]  /*0220*/  ISETP.GE.AND P1, PT, R2, 0xc0, PT ;  /* 0x000000c00200780c */ /* 0x000fe20003f26270 */
[----:B----4-:R-:W-:Y:S02]  /*0230*/  IMAD.WIDE R18, R0, 0x4, R8 ;  /* 0x0000000400127825 */ /* 0x010fe400078e0208 */
[----:B------:R1:W2:Y:S02]  /*0240*/  @!P0 LDG.E.EL.128 R12, desc[UR4][R16.64] ;  /* 0x00000004100c8981 */ /* 0x0002a4000c2e1d00 */
[----:B------:R-:W-:Y:S02]  /*0250*/  IMAD R23, R21, 0xc0, R2 ;  /* 0x000000c015177824 */ /* 0x000fe400078e0202 */
[----:B------:R3:W4:Y:S02]  /*0260*/  @!P0 LDG.E.EL.128 R4, desc[UR4][R18.64] ;  /* 0x0000000412048981 */ /* 0x000724000c2e1d00 */
[----:B------:R-:W-:-:S04]  /*0270*/  IMAD.WIDE R10, R23, 0x4, R10 ;  /* 0x00000004170a7825 */ /* 0x000fc800078e020a */
[C---:B-1----:R-:W-:Y:S01]  /*0280*/  IMAD.WIDE R16, R2.reuse, 0x4, R8 ;  /* 0x0000000402107825 */ /* 0x042fe200078e0208 */
[----:B------:R-:W5:Y:S01]  /*0290*/  @!P1 LDG.E.EL.128 R28, desc[UR4][R10.64] ;  /* 0x000000040a1c9981 */ /* 0x000f62000c2e1d00 */
[----:B------:R-:W1:Y:S03]  /*02a0*/  LDC.64 R8, c[0x0][0x240] ;  /* 0x00009000ff087b82 */ /* 0x000e660000000a00 */
[----:B------:R3:W5:Y:S01]  /*02b0*/  @!P1 LDG.E.EL.128 R24, desc[UR4][R16.64] ;  /* 0x0000000410189981 */ /* 0x000762000c2e1d00 */
[----:B------:R-:W-:Y:S01]  /*02c0*/  IMAD.SHL.U32 R21, R21, 0x100, RZ ;  /* 0x0000010015157824 */ /* 0x000fe200078e00ff */
[----:B------:R-:W-:-:S04]  /*02d0*/  ISETP.GT.AND P3, PT, R2, 0xbf, PT ;  /* 0x000000bf0200780c */ /* 0x000fc80003f64270 */
[----:B---3--:R-:W-:Y:S02]  /*02e0*/  SHF.R.S32.HI R19, RZ, 0x1f, R21 ;  /* 0x0000001fff137819 */ /* 0x008fe40000011415 */
[----:B------:R-:W-:-:S04]  /*02f0*/  IADD3 R21, P2, R2, R21, RZ ;  /* 0x0000001502157210 */ /* 0x000fc80007f5e0ff */
[----:B------:R-:W-:Y:S02]  /*0300*/  LEA.HI.X.SX32 R18, R2, R19, 0x1, P2 ;  /* 0x0000001302127211 */ /* 0x000fe400010f0eff */
[C---:B------:R-:W-:Y:S02]  /*0310*/  LEA R32, P2, R21.reuse, UR6, 0x2 ;  /* 0x0000000615207c11 */ /* 0x040fe4000f8410ff */
[----:B0-----:R-:W-:Y:S02]  /*0320*/  CS2R R16, SRZ ;  /* 0x0000000000107805 */ /* 0x001fe4000001ff00 */
[----:B------:R-:W-:Y:S02]  /*0330*/  CS2R R22, SRZ ;  /* 0x0000000000167805 */ /* 0x000fe4000001ff00 */
[----:B------:R-:W-:Y:S02]  /*0340*/  LEA.HI.X R33, R21, UR7, R18, 0x2, P2 ;  /* 0x0000000715217c11 */ /* 0x000fe400090f1412 */
[----:B------:R-:W-:-:S02]  /*0350*/  CS2R R18, SRZ ;  /* 0x0000000000127805 */ /* 0x000fc4000001ff00 */
[----:B------:R-:W-:Y:S01]  /*0360*/  CS2R R20, SRZ ;  /* 0x0000000000147805 */ /* 0x000fe2000001ff00 */
[----:B-1----:R-:W-:-:S05]  /*0370*/  IMAD.WIDE R10, R2, 0x4, R8 ;  /* 0x00000004020a7825 */ /* 0x002fca00078e0208 */
[----:B------:R4:W3:Y:S04]  /*0380*/  @P3 LDG.E.EL.128 R16, desc[UR4][R10.64+-0x300] ;  /* 0xfffd00040a103981 */ /* 0x0008e8000c2e1d00 */
[----:B------:R0:W3:Y:S01]  /*0390*/  @P3 LDG.E.EL.128 R20, desc[UR4][R32.64+-0x300] ;  /* 0xfffd000420143981 */ /* 0x0000e2000c2e1d00 */
[----:B------:R-:W-:-:S05]  /*03a0*/  IMAD.SHL.U32 R3, R3, 0x100, RZ ;  /* 0x0000010003037824 */ /* 0x000fca00078e00ff */
[----:B------:R-:W-:Y:S02]  /*03b0*/  SHF.R.S32.HI R35, RZ, 0x1f, R3 ;  /* 0x0000001fff237819 */ /* 0x000fe40000011403 */
[----:B------:R-:W-:Y:S01]  /*03c0*/  IADD3 R3, P2, R0, R3, RZ ;  /* 0x0000000300037210 */ /* 0x000fe20007f5e0ff */
[----:B------:R-:W-:Y:S01]  /*03d0*/  IMAD.WIDE R46, R2, 0x4, R44 ;  /* 0x00000004022e7825 */ /* 0x000fe200078e022c */
[----:B--2---:R-:W-:Y:S02]  /*03e0*/  SEL R34, R12, RZ, !P0 ;  /* 0x000000ff0c227207 */ /* 0x004fe40004000000 */
[----:B------:R-:W-:Y:S02]  /*03f0*/  LEA.HI.X.SX32 R12, R0, R35, 0x1, P2 ;  /* 0x00000023000c7211 */ /* 0x000fe400010f0eff */
[----:B------:R-:W-:Y:S02]  /*0400*/  SEL R15, R15, RZ, !P0 ;  /* 0x000000ff0f0f7207 */ /* 0x000fe40004000000 */
[----:B------:R-:W-:-:S02]  /*0410*/  LEA R38, P2, R3, UR6, 0x2 ;  /* 0x0000000603267c11 */ /* 0x000fc4000f8410ff */
[----:B----4-:R-:W-:Y:S02]  /*0420*/  SEL R10, R7, RZ, !P0 ;  /* 0x000000ff070a7207 */ /* 0x010fe40004000000 */
[----:B------:R-:W-:Y:S02]  /*0430*/  LEA.HI.X R39, R3, UR7, R12, 0x2, P2 ;  /* 0x0000000703277c11 */ /* 0x000fe400090f140c */
[----:B-----5:R-:W-:Y:S01]  /*0440*/  SEL R31, R31, RZ, !P1 ;  /* 0x000000ff1f1f7207 */ /* 0x020fe20004800000 */
[----:B------:R-:W-:Y:S01]  /*0450*/  FADD R3, R15, -R10 ;  /* 0x8000000a0f037221 */ /* 0x000fe20000000000 */
[----:B------:R-:W-:Y:S02]  /*0460*/  SEL R30, R30, RZ, !P1 ;  /* 0x000000ff1e1e7207 */ /* 0x000fe40004800000 */
[----:B------:R-:W-:Y:S02]  /*0470*/  SEL R10, R27, RZ, !P1 ;  /* 0x000000ff1b0a7207 */ /* 0x000fe40004800000 */
[----:B------:R-:W-:Y:S01]  /*0480*/  SEL R11, R26, RZ, !P1 ;  /* 0x000000ff1a0b7207 */ /* 0x000fe20004800000 */
[----:B------:R-:W-:Y:S01]  /*0490*/  IMAD.WIDE R26, R0, 0x4, R8 ;  /* 0x00000004001a7825 */ /* 0x000fe200078e0208 */
[----:B------:R-:W-:-:S03]  /*04a0*/  CS2R R8, SRZ ;  /* 0x0000000000087805 */ /* 0x000fc6000001ff00 */
[----:B------:R-:W-:Y:S01]  /*04b0*/  FADD R35, R31, -R10 ;  /* 0x8000000a1f237221 */ /* 0x000fe20000000000 */
[----:B------:R-:W-:Y:S01]  /*04c0*/  FADD R36, R30, -R11 ;  /* 0x8000000b1e247221 */ /* 0x000fe20000000000 */
[----:B------:R-:W-:Y:S01]  /*04d0*/  CS2R R10, SRZ ;  /* 0x00000000000a7805 */ /* 0x000fe2000001ff00 */
[----:B------:R-:W-:Y:S01]  /*04e0*/  IMAD.WIDE R30, R2, 0x4, R40 ;  /* 0x00000004021e7825 */ /* 0x000fe200078e0228 */
[----:B------:R-:W-:Y:S02]  /*04f0*/  ISETP.GT.AND P2, PT, R0, 0xbf, PT ;  /* 0x000000bf0000780c */ /* 0x000fe40003f44270 */
[----:B------:R-:W-:Y:S02]  /*0500*/  SEL R13, R13, RZ, !P0 ;  /* 0x000000ff0d0d7207 */ /* 0x000fe40004000000 */
[----:B------:R-:W-:Y:S01]  /*0510*/  SEL R14, R14, RZ, !P0 ;  /* 0x000000ff0e0e7207 */ /* 0x000fe20004000000 */
[----:B------:R-:W2:Y:S01]  /*0520*/  @!P1 LDG.E.EL.128 R8, desc[UR4][R30.64] ;  /* 0x000000041e089981 */ /* 0x000ea2000c2e1d00 */
[----:B0-----:R-:W-:-:S02]  /*0530*/  SEL R33, R6, RZ, !P0 ;  /* 0x000000ff06217207 */ /* 0x001fc40004000000 */
[----:B------:R-:W-:Y:S02]  /*0540*/  SEL R32, R5, RZ, !P0 ;  /* 0x000000ff05207207 */ /* 0x000fe40004000000 */
[----:B------:R-:W-:Y:S01]  /*0550*/  SEL R5, R4, RZ, !P0 ;  /* 0x000000ff04057207 */ /* 0x000fe20004000000 */
[----:B------:R-:W-:Y:S01]  /*0560*/  FADD R33, R14, -R33 ;  /* 0x800000210e217221 */ /* 0x000fe20000000000 */
[----:B------:R-:W-:Y:S01]  /*0570*/  CS2R R14, SRZ ;  /* 0x00000000000e7805 */ /* 0x000fe2000001ff00 */
[----:B------:R-:W-:Y:S01]  /*0580*/  FADD R32, R13, -R32 ;  /* 0x800000200d207221 */ /* 0x000fe20000000000 */
[----:B------:R-:W-:Y:S01]  /*0590*/  CS2R R12, SRZ ;  /* 0x00000000000c7805 */ /* 0x000fe2000001ff00 */
[----:B------:R-:W-:Y:S01]  /*05a0*/  FADD R34, R34, -R5 ;  /* 0x8000000522227221 */ /* 0x000fe20000000000 */
[----:B------:R-:W-:Y:S02]  /*05b0*/  CS2R R4, SRZ ;  /* 0x0000000000047805 */ /* 0x000fe4000001ff00 */
[----:B------:R-:W-:-:S02]  /*05c0*/  CS2R R6, SRZ ;  /* 0x0000000000067805 */ /* 0x000fc4000001ff00 */
[----:B------:R-:W-:Y:S02]  /*05d0*/  SEL R42, R25, RZ, !P1 ;  /* 0x000000ff192a7207 */ /* 0x000fe40004800000 */
[----:B------:R-:W-:Y:S01]  /*05e0*/  SEL R25, R29, RZ, !P1 ;  /* 0x000000ff1d197207 */ /* 0x000fe20004800000 */
[----:B------:R0:W4:Y:S01]  /*05f0*/  @P2 LDG.E.EL.128 R12, desc[UR4][R38.64+-0x300] ;  /* 0xfffd0004260c2981 */ /* 0x000122000c2e1d00 */
[----:B------:R-:W-:-:S03]  /*0600*/  SEL R29, R24, RZ, !P1 ;  /* 0x000000ff181d7207 */ /* 0x000fc60004800000 */
[----:B------:R1:W5:Y:S01]  /*0610*/  @P2 LDG.E.EL.128 R4, desc[UR4][R26.64+-0x300] ;  /* 0xfffd00041a042981 */ /* 0x000362000c2e1d00 */
[----:B0-----:R-:W-:Y:S01]  /*0620*/  FADD R38, R25, -R42 ;  /* 0x8000002a19267221 */ /* 0x001fe20000000000 */
[----:B------:R-:W-:Y:S01]  /*0630*/  CS2R R24, SRZ ;  /* 0x0000000000187805 */ /* 0x000fe2000001ff00 */
[----:B------:R-:W-:Y:S01]  /*0640*/  IMAD.WIDE R42, R0, 0x4, R40 ;  /* 0x00000004002a7825 */ /* 0x000fe200078e0228 */
[----:B-1----:R-:W-:-:S06]  /*0650*/  CS2R R26, SRZ ;  /* 0x00000000001a7805 */ /* 0x002fcc000001ff00 */
[----:B------:R0:W4:Y:S01]  /*0660*/  @!P0 LDG.E.EL.128 R24, desc[UR4][R42.64] ;  /* 0x000000042a188981 */ /* 0x000122000c2e1d00 */
[----:B------:R-:W-:Y:S02]  /*0670*/  SEL R28, R28, RZ, !P1 ;  /* 0x000000ff1c1c7207 */ /* 0x000fe40004800000 */
[----:B---3--:R-:W-:Y:S02]  /*0680*/  SEL R39, R16, RZ, P3 ;  /* 0x000000ff10277207 */ /* 0x008fe40001800000 */
[----:B------:R-:W-:Y:S01]  /*0690*/  SEL R16, R20, RZ, P3 ;  /* 0x000000ff14107207 */ /* 0x000fe20001800000 */
[----:B------:R-:W-:Y:S01]  /*06a0*/  FADD R20, R28, -R29 ;  /* 0x8000001d1c147221 */ /* 0x000fe20000000000 */
[----:B------:R-:W-:Y:S02]  /*06b0*/  CS2R R28, SRZ ;  /* 0x00000000001c7805 */ /* 0x000fe4000001ff00 */
[----:B------:R-:W-:-:S06]  /*06c0*/  CS2R R30, SRZ ;  /* 0x00000000001e7805 */ /* 0x000fcc000001ff00 */
[----:B------:R-:W3:Y:S01]  /*06d0*/  @P3 LDG.E.EL.128 R28, desc[UR4][R46.64+-0x300] ;  /* 0xfffd00042e1c3981 */ /* 0x000ee2000c2e1d00 */
[----:B------:R-:W-:Y:S01]  /*06e0*/  FADD R16, R16, -R39 ;  /* 0x8000002710107221 */ /* 0x000fe20000000000 */
[----:B------:R-:W-:Y:S02]  /*06f0*/  SEL R17, R17, RZ, P3 ;  /* 0x000000ff11117207 */ /* 0x000fe40001800000 */
[----:B--2---:R-:W-:Y:S02]  /*0700*/  SEL R8, R8, RZ, !P1 ;  /* 0x000000ff08087207 */ /* 0x004fe40004800000 */
[----:B------:R-:W-:-:S03]  /*0710*/  SEL R9, R9, RZ, !P1 ;  /* 0x000000ff09097207 */ /* 0x000fc60004800000 */
[----:B------:R-:W-:Y:S01]  /*0720*/  FADD R40, R8, 0.0010000000474974513054 ;  /* 0x3a83126f08287421 */ /* 0x000fe20000000000 */
[----:B------:R-:W-:Y:S01]  /*0730*/  SEL R10, R10, RZ, !P1 ;  /* 0x000000ff0a0a7207 */ /* 0x000fe20004800000 */
[----:B------:R-:W-:Y:S01]  /*0740*/  FADD R39, R9, 0.0010000000474974513054 ;  /* 0x3a83126f09277421 */ /* 0x000fe20000000000 */
[----:B------:R-:W-:-:S03]  /*0750*/  SEL R8, R21, RZ, P3 ;  /* 0x000000ff15087207 */ /* 0x000fc60001800000 */
[----:B------:R-:W1:Y:S01]  /*0760*/  MUFU.SQRT R40, R40 ;  /* 0x0000002800287308 */ /* 0x000e620000002000 */
[----:B0-----:R-:W-:Y:S01]  /*0770*/  FADD R42, R10, 0.0010000000474974513054 ;  /* 0x3a83126f0a2a7421 */ /* 0x001fe20000000000 */
[----:B------:R-:W-:Y:S01]  /*0780*/  FADD R8, R8, -R17 ;  /* 0x8000001108087221 */ /* 0x000fe20000000000 */
[----:B------:R-:W-:Y:S02]  /*0790*/  SEL R10, R18, RZ, P3 ;  /* 0x000000ff120a7207 */ /* 0x000fe40001800000 */
[----:B------:R-:W-:-:S03]  /*07a0*/  SEL R17, R22, RZ, P3 ;  /* 0x000000ff16117207 */ /* 0x000fc60001800000 */
[----:B------:R-:W0:Y:S02]  /*07b0*/  MUFU.SQRT R39, R39 ;  /* 0x0000002700277308 */ /* 0x000e240000002000 */
[----:B------:R-:W-:Y:S01]  /*07c0*/  FADD R10, R17, -R10 ;  /* 0x8000000a110a7221 */ /* 0x000fe20000000000 */
[----:B------:R-:W-:Y:S02]  /*07d0*/  SEL R11, R11, RZ, !P1 ;  /* 0x000000ff0b0b7207 */ /* 0x000fe40004800000 */
[----:B-1----:R-:W-:-:S03]  /*07e0*/  FSETP.GT.AND P4, PT, R40, 8.50705917302346158658e+37, PT ;  /* 0x7e8000002800780b */ /* 0x002fc60003f84000 */
[----:B------:R-:W1:Y:S01]  /*07f0*/  MUFU.SQRT R42, R42 ;  /* 0x0000002a002a7308 */ /* 0x000e620000002000 */
[----:B----4-:R-:W-:-:S05]  /*0800*/  SEL R9, R24, RZ, !P0 ;  /* 0x000000ff18097207 */ /* 0x010fca0004000000 */
[----:B------:R-:W-:Y:S01]  /*0810*/  FADD R17, R9, 0.0010000000474974513054 ;  /* 0x3a83126f09117421 */ /* 0x000fe20000000000 */
[----:B-----5:R-:W-:Y:S02]  /*0820*/  SEL R9, R4, RZ, P2 ;  /* 0x000000ff04097207 */ /* 0x020fe40001000000 */
[----:B------:R-:W-:Y:S02]  /*0830*/  SEL R4, R12, RZ, P2 ;  /* 0x000000ff0c047207 */ /* 0x000fe40001000000 */
[----:B------:R-:W-:Y:S01]  /*0840*/  FSETP.GEU.AND P6, PT, R40, 1.175494350822287508e-38, PT ;  /* 0x008000002800780b */ /* 0x000fe20003fce000 */
[----:B------:R-:W-:Y:S02]  /*0850*/  FADD R41, R11, 0.0010000000474974513054 ;  /* 0x3a83126f0b297421 */ /* 0x000fe40000000000 */
[----:B------:R-:W-:Y:S01]  /*0860*/  FADD R4, R4, -R9 ;  /* 0x8000000904047221 */ /* 0x000fe20000000000 */
[----:B------:R-:W-:Y:S01]  /*0870*/  IMAD.MOV.U32 R9, RZ, RZ, 0x3e800000 ;  /* 0x3e800000ff097424 */ /* 0x000fe200078e00ff */
[----:B0-----:R-:W-:-:S02]  /*0880*/  FSETP.GT.AND P5, PT, R39, 8.50705917302346158658e+37, PT ;  /* 0x7e8000002700780b */ /* 0x001fc40003fa4000 */
[----:B------:R-:W-:Y:S01]  /*0890*/  SEL R25, R25, RZ, !P0 ;  /* 0x000000ff19197207 */ /* 0x000fe20004000000 */
[----:B------:R-:W0:Y:S01]  /*08a0*/  MUFU.SQRT R41, R41 ;  /* 0x0000002900297308 */ /* 0x000e220000002000 */
[----:B------:R-:W-:Y:S01]  /*08b0*/  FSEL R22, R9, 1, P4 ;  /* 0x3f80000009167808 */ /* 0x000fe20002000000 */
[----:B------:R-:W-:Y:S01]  /*08c0*/  @P4 FMUL R40, R40, 0.25 ;  /* 0x3e80000028284820 */ /* 0x000fe20000400000 */
[----:B------:R-:W-:Y:S01]  /*08d0*/  FSETP.GEU.AND P4, PT, R39, 1.175494350822287508e-38, PT ;  /* 0x008000002700780b */ /* 0x000fe20003f8e000 */
[----:B------:R-:W-:Y:S02]  /*08e0*/  FADD R25, R25, 0.0010000000474974513054 ;  /* 0x3a83126f19197421 */ /* 0x000fe40000000000 */
[----:B------:R-:W-:Y:S01]  /*08f0*/  @!P6 FMUL R40, R40, 16777216 ;  /* 0x4b8000002828e820 */ /* 0x000fe20000400000 */
[----:B------:R-:W-:Y:S01]  /*0900*/  @!P6 FMUL R22, R22, 16777216 ;  /* 0x4b8000001616e820 */ /* 0x000fe20000400000 */
[----:B-1----:R-:W-:Y:S02]  /*0910*/  FSETP.GT.AND P6, PT, R42, 8.50705917302346158658e+37, PT ;  /* 0x7e8000002a00780b */ /* 0x002fe40003fc4000 */
[----:B------:R-:W-:Y:S01]  /*0920*/  SEL R18, R19, RZ, P3 ;  /* 0x000000ff13127207 */ /* 0x000fe20001800000 */
[----:B------:R-:W1:Y:S01]  /*0930*/  MUFU.SQRT R12, R17 ;  /* 0x00000011000c7308 */ /* 0x000e620000002000 */
[----:B------:R-:W-:Y:S01]  /*0940*/  SEL R26, R26, RZ, !P0 ;  /* 0x000000ff1a1a7207 */ /* 0x000fe20004000000 */
[----:B------:R-:W-:-:S06]  /*0950*/  @P5 FMUL R39, R39, 0.25 ;  /* 0x3e80000027275820 */ /* 0x000fcc0000400000 */
[----:B------:R2:W4:Y:S01]  /*0960*/  MUFU.SQRT R19, R25 ;  /* 0x0000001900137308 */ /* 0x0005220000002000 */
[----:B------:R-:W-:Y:S01]  /*0970*/  FADD R26, R26, 0.0010000000474974513054 ;  /* 0x3a83126f1a1a7421 */ /* 0x000fe20000000000 */
[----:B------:R-:W-:Y:S01]  /*0980*/  @!P4 FMUL R39, R39, 16777216 ;  /* 0x4b8000002727c820 */ /* 0x000fe20000400000 */
[----:B--2---:R-:W-:Y:S02]  /*0990*/  FSEL R25, R9, 1, P5 ;  /* 0x3f80000009197808 */ /* 0x004fe40002800000 */
[C---:B------:R-:W-:Y:S02]  /*09a0*/  FSETP.GEU.AND P5, PT, R42.reuse, 1.175494350822287508e-38, PT ;  /* 0x008000002a00780b */ /* 0x040fe40003fae000 */
[----:B------:R-:W-:Y:S01]  /*09b0*/  SEL R11, R23, RZ, P3 ;  /* 0x000000ff170b7207 */ /* 0x000fe20001800000 */
[----:B------:R-:W-:Y:S01]  /*09c0*/  @!P4 FMUL R25, R25, 16777216 ;  /* 0x4b8000001919c820 */ /* 0x000fe20000400000 */
[----:B0-----:R-:W-:Y:S01]  /*09d0*/  FSETP.GT.AND P4, PT, R41, 8.50705917302346158658e+37, PT ;  /* 0x7e8000002900780b */ /* 0x001fe20003f84000 */
[----:B------:R0:W2:Y:S01]  /*09e0*/  MUFU.SQRT R23, R26 ;  /* 0x0000001a00177308 */ /* 0x0000a20000002000 */
[----:B------:R-:W-:Y:S01]  /*09f0*/  @P6 FMUL R42, R42, 0.25 ;  /* 0x3e8000002a2a6820 */ /* 0x000fe20000400000 */
[----:B0-----:R-:W-:-:S02]  /*0a00*/  FSEL R26, R9, 1, P6 ;  /* 0x3f800000091a7808 */ /* 0x001fc40003000000 */
[----:B------:R-:W-:-:S04]  /*0a10*/  FSETP.GEU.AND P6, PT, R41, 1.175494350822287508e-38, PT ;  /* 0x008000002900780b */ /* 0x000fc80003fce000 */
[----:B------:R-:W-:Y:S01]  /*0a20*/  @!P5 FMUL R42, R42, 16777216 ;  /* 0x4b8000002a2ad820 */ /* 0x000fe20000400000 */
[----:B------:R-:W-:Y:S01]  /*0a30*/  @!P5 FMUL R26, R26, 16777216 ;  /* 0x4b8000001a1ad820 */ /* 0x000fe20000400000 */
[----:B-1----:R-:W-:Y:S02]  /*0a40*/  FSETP.GT.AND P5, PT, R12, 8.50705917302346158658e+37, PT ;  /* 0x7e8000000c00780b */ /* 0x002fe40003fa4000 */
[----:B------:R-:W-:Y:S01]  /*0a50*/  SEL R27, R27, RZ, !P0 ;  /* 0x000000ff1b1b7207 */ /* 0x000fe20004000000 */
[----:B------:R-:W-:Y:S01]  /*0a60*/  FADD R11, R11, -R18 ;  /* 0x800000120b0b7221 */ /* 0x000fe20000000000 */
[----:B------:R-:W-:Y:S01]  /*0a70*/  SEL R17, R6, RZ, P2 ;  /* 0x000000ff06117207 */ /* 0x000fe20001000000 */
[----:B------:R-:W-:Y:S01]  /*0a80*/  @P4 FMUL R41, R41, 0.25 ;  /* 0x3e80000029294820 */ /* 0x000fe20000400000 */
[----:B------:R-:W-:Y:S02]  /*0a90*/  FSEL R6, R9, 1, P4 ;  /* 0x3f80000009067808 */ /* 0x000fe40002000000 */
[----:B------:R-:W-:-:S02]  /*0aa0*/  SEL R18, R5, RZ, P2 ;  /* 0x000000ff05127207 */ /* 0x000fc40001000000 */
[----:B------:R-:W-:Y:S01]  /*0ab0*/  SEL R5, R13, RZ, P2 ;  /* 0x000000ff0d057207 */ /* 0x000fe20001000000 */
[----:B------:R-:W-:Y:S01]  /*0ac0*/  FADD R13, R27, 0.0010000000474974513054 ;  /* 0x3a83126f1b0d7421 */ /* 0x000fe20000000000 */
[----:B------:R-:W-:Y:S02]  /*0ad0*/  FSETP.GEU.AND P4, PT, R12, 1.175494350822287508e-38, PT ;  /* 0x008000000c00780b */ /* 0x000fe40003f8e000 */
[----:B------:R-:W-:Y:S01]  /*0ae0*/  SEL R14, R14, RZ, P2 ;  /* 0x000000ff0e0e7207 */ /* 0x000fe20001000000 */
[----:B------:R-:W-:Y:S01]  /*0af0*/  @!P6 FMUL R41, R41, 16777216 ;  /* 0x4b8000002929e820 */ /* 0x000fe20000400000 */
[----:B------:R-:W-:Y:S01]  /*0b00*/  @!P6 FMUL R6, R6, 16777216 ;  /* 0x4b8000000606e820 */ /* 0x000fe20000400000 */
[----:B----4-:R-:W-:Y:S01]  /*0b10*/  FSETP.GT.AND P6, PT, R19, 8.50705917302346158658e+37, PT ;  /* 0x7e8000001300780b */ /* 0x010fe20003fc4000 */
[----:B------:R-:W0:Y:S01]  /*0b20*/  MUFU.SQRT R13, R13 ;  /* 0x0000000d000d7308 */ /* 0x000e220000002000 */
[----:B---3--:R-:W-:Y:S01]  /*0b30*/  SEL R28, R28, RZ, P3 ;  /* 0x000000ff1c1c7207 */ /* 0x008fe20001800000 */
[----:B------:R-:W-:Y:S01]  /*0b40*/  FADD R17, R14, -R17 ;  /* 0x800000110e117221 */ /* 0x000fe20000000000 */
[----:B------:R-:W-:Y:S01]  /*0b50*/  @P5 FMUL R12, R12, 0.25 ;  /* 0x3e8000000c0c5820 */ /* 0x000fe20000400000 */
[----:B------:R-:W-:Y:S01]  /*0b60*/  FSEL R14, R9, 1, P5 ;  /* 0x3f800000090e7808 */ /* 0x000fe20002800000 */
[----:B------:R-:W-:Y:S01]  /*0b70*/  FADD R5, R5, -R18 ;  /* 0x8000001205057221 */ /* 0x000fe20000000000 */
[----:B------:R-:W-:-:S02]  /*0b80*/  SEL R30, R30, RZ, P3 ;  /* 0x000000ff1e1e7207 */ /* 0x000fc40001800000 */
[----:B------:R-:W-:Y:S01]  /*0b90*/  FSETP.GEU.AND P5, PT, R19, 1.175494350822287508e-38, PT ;  /* 0x008000001300780b */ /* 0x000fe20003fae000 */
[----:B------:R-:W1:Y:S01]  /*0ba0*/  MUFU.RCP R27, R40 ;  /* 0x00000028001b7308 */ /* 0x000e620000001000 */
[----:B------:R-:W-:Y:S01]  /*0bb0*/  SEL R15, R15, RZ, P2 ;  /* 0x000000ff0f0f7207 */ /* 0x000fe20001000000 */
[----:B------:R-:W-:Y:S01]  /*0bc0*/  FADD R28, R28, 0.0010000000474974513054 ;  /* 0x3a83126f1c1c7421 */ /* 0x000fe20000000000 */
[----:B------:R-:W-:Y:S01]  /*0bd0*/  SEL R18, R7, RZ, P2 ;  /* 0x000000ff07127207 */ /* 0x000fe20001000000 */
[----:B------:R-:W-:Y:S01]  /*0be0*/  FADD R30, R30, 0.0010000000474974513054 ;  /* 0x3a83126f1e1e7421 */ /* 0x000fe20000000000 */
[----:B------:R-:W-:Y:S01]  /*0bf0*/  @!P4 FMUL R12, R12, 16777216 ;  /* 0x4b8000000c0cc820 */ /* 0x000fe20000400000 */
[----:B------:R-:W-:Y:S01]  /*0c00*/  @!P4 FMUL R14, R14, 16777216 ;  /* 0x4b8000000e0ec820 */ /* 0x000fe20000400000 */
[----:B--2---:R-:W-:Y:S01]  /*0c10*/  FSETP.GT.AND P4, PT, R23, 8.50705917302346158658e+37, PT ;  /* 0x7e8000001700780b */ /* 0x004fe20003f84000 */
[----:B------:R-:W-:Y:S01]  /*0c20*/  FADD R18, R15, -R18 ;  /* 0x800000120f127221 */ /* 0x000fe20000000000 */
[----:B------:R-:W-:Y:S01]  /*0c30*/  SEL R31, R31, RZ, P3 ;  /* 0x000000ff1f1f7207 */ /* 0x000fe20001800000 */
[----:B------:R-:W2:Y:S01]  /*0c40*/  MUFU.SQRT R28, R28 ;  /* 0x0000001c001c7308 */ /* 0x000ea20000002000 */
[----:B------:R-:W-:Y:S01]  /*0c50*/  SEL R29, R29, RZ, P3 ;  /* 0x000000ff1d1d7207 */ /* 0x000fe20001800000 */
[----:B------:R-:W-:Y:S01]  /*0c60*/  @P6 FMUL R19, R19, 0.25 ;  /* 0x3e80000013136820 */ /* 0x000fe20000400000 */
[----:B------:R-:W-:-:S02]  /*0c70*/  FSEL R15, R9, 1, P6 ;  /* 0x3f800000090f7808 */ /* 0x000fc40003000000 */
[----:B------:R-:W-:Y:S01]  /*0c80*/  FSETP.GEU.AND P6, PT, R23, 1.175494350822287508e-38, PT ;  /* 0x008000001700780b */ /* 0x000fe20003fce000 */
[----:B------:R-:W-:Y:S02]  /*0c90*/  FADD R31, R31, 0.0010000000474974513054 ;  /* 0x3a83126f1f1f7421 */ /* 0x000fe40000000000 */
[----:B------:R-:W-:Y:S01]  /*0ca0*/  MUFU.SQRT R21, R30 ;  /* 0x0000001e00157308 */ /* 0x000fe20000002000 */
[----:B------:R-:W-:Y:S01]  /*0cb0*/  FADD R29, R29, 0.0010000000474974513054 ;  /* 0x3a83126f1d1d7421 */ /* 0x000fe20000000000 */
[----:B------:R-:W-:Y:S01]  /*0cc0*/  @!P5 FMUL R19, R19, 16777216 ;  /* 0x4b8000001313d820 */ /* 0x000fe20000400000 */
[----:B------:R-:W-:Y:S01]  /*0cd0*/  @!P5 FMUL R15, R15, 16777216 ;  /* 0x4b8000000f0fd820 */ /* 0x000fe20000400000 */
[----:B0-----:R-:W-:-:S04]  /*0ce0*/  FSETP.GT.AND P5, PT, R13, 8.50705917302346158658e+37, PT ;  /* 0x7e8000000d00780b */ /* 0x001fc80003fa4000 */
[----:B------:R-:W0:Y:S01]  /*0cf0*/  MUFU.RCP R30, R39 ;  /* 0x00000027001e7308 */ /* 0x000e220000001000 */
[----:B------:R-:W-:-:S07]  /*0d00*/  @P4 FMUL R23, R23, 0.25 ;  /* 0x3e80000017174820 */ /* 0x000fce0000400000 */
[----:B------:R1:W-:Y:S01]  /*0d10*/  MUFU.SQRT R24, R31 ;  /* 0x0000001f00187308 */ /* 0x0003e20000002000 */
[----:B------:R-:W-:Y:S01]  /*0d20*/  @!P6 FMUL R23, R23, 16777216 ;  /* 0x4b8000001717e820 */ /* 0x000fe20000400000 */
[----:B-1----:R-:W-:Y:S01]  /*0d30*/  FMUL R31, R27, R22 ;  /* 0x000000161b1f7220 */ /* 0x002fe20000400000 */
[----:B------:R-:W-:-:S05]  /*0d40*/  FSEL R22, R9, 1, P4 ;  /* 0x3f80000009167808 */ /* 0x000fca0002000000 */
[----:B------:R-:W1:Y:S01]  /*0d50*/  MUFU.SQRT R29, R29 ;  /* 0x0000001d001d7308 */ /* 0x000e620000002000 */
[C---:B------:R-:W-:Y:S01]  /*0d60*/  FSETP.GEU.AND P4, PT, R13.reuse, 1.175494350822287508e-38, PT ;  /* 0x008000000d00780b */ /* 0x040fe20003f8e000 */
[----:B------:R-:W-:Y:S01]  /*0d70*/  @!P6 FMUL R22, R22, 16777216 ;  /* 0x4b8000001616e820 */ /* 0x000fe20000400000 */
[----:B--2---:R-:W-:Y:S01]  /*0d80*/  FSETP.GT.AND P6, PT, R28, 8.50705917302346158658e+37, PT ;  /* 0x7e8000001c00780b */ /* 0x004fe20003fc4000 */
[----:B0-----:R-:W-:Y:S01]  /*0d90*/  FMUL R39, R30, R25 ;  /* 0x000000191e277220 */ /* 0x001fe20000400000 */
[----:B------:R-:W-:Y:S01]  /*0da0*/  @P5 FMUL R13, R13, 0.25 ;  /* 0x3e8000000d0d5820 */ /* 0x000fe20000400000 */
[----:B------:R-:W-:Y:S02]  /*0db0*/  FSEL R25, R9, 1, P5 ;  /* 0x3f80000009197808 */ /* 0x000fe40002800000 */
[----:B------:R-:W0:Y:S01]  /*0dc0*/  MUFU.RCP R7, R42 ;  /* 0x0000002a00077308 */ /* 0x000e220000001000 */
[----:B------:R-:W-:-:S05]  /*0dd0*/  FSETP.GEU.AND P5, PT, R28, 1.175494350822287508e-38, PT ;  /* 0x008000001c00780b */ /* 0x000fca0003fae000 */
[----:B------:R-:W-:Y:S01]  /*0de0*/  @!P4 FMUL R13, R13, 16777216 ;  /* 0x4b8000000d0dc820 */ /* 0x000fe20000400000 */
[----:B------:R-:W-:Y:S01]  /*0df0*/  @!P4 FMUL R25, R25, 16777216 ;  /* 0x4b8000001919c820 */ /* 0x000fe20000400000 */
[----:B-1----:R-:W-:Y:S02]  /*0e00*/  FSETP.GT.AND P4, PT, R29, 8.50705917302346158658e+37, PT ;  /* 0x7e8000001d00780b */ /* 0x002fe40003f84000 */
[----:B------:R-:W-:Y:S01]  /*0e10*/  FSEL R43, R9, 1, P6 ;  /* 0x3f800000092b7808 */ /* 0x000fe20003000000 */
[----:B------:R-:W-:Y:S01]  /*0e20*/  @P6 FMUL R28, R28, 0.25 ;  /* 0x3e8000001c1c6820 */ /* 0x000fe20000400000 */
[----:B------:R-:W-:Y:S01]  /*0e30*/  MUFU.RCP R27, R12 ;  /* 0x0000000c001b7308 */ /* 0x000fe20000001000 */
[----:B------:R-:W-:Y:S02]  /*0e40*/  FSETP.GEU.AND P6, PT, R29, 1.175494350822287508e-38, PT ;  /* 0x008000001d00780b */ /* 0x000fe40003fce000 */
[----:B------:R-:W-:Y:S01]  /*0e50*/  @!P5 FMUL R28, R28, 16777216 ;  /* 0x4b8000001c1cd820 */ /* 0x000fe20000400000 */
[----:B------:R-:W-:-:S04]  /*0e60*/  @!P5 FMUL R43, R43, 16777216 ;  /* 0x4b8000002b2bd820 */ /* 0x000fc80000400000 */
[----:B------:R-:W1:Y:S01]  /*0e70*/  MUFU.RCP R23, R23 ;  /* 0x0000001700177308 */ /* 0x000e620000001000 */
[----:B------:R-:W-:Y:S01]  /*0e80*/  FSETP.GT.AND P5, PT, R21, 8.50705917302346158658e+37, PT ;  /* 0x7e8000001500780b */ /* 0x000fe20003fa4000 */
[----:B0-----:R-:W-:-:S06]  /*0e90*/  FMUL R47, R7, R26 ;  /* 0x0000001a072f7220 */ /* 0x001fcc0000400000 */
[----:B------:R-:W0:Y:S01]  /*0ea0*/  MUFU.RCP R12, R13 ;  /* 0x0000000d000c7308 */ /* 0x000e220000001000 */
[----:B------:R-:W-:Y:S01]  /*0eb0*/  FMUL R7, R39, R38 ;  /* 0x0000002627077220 */ /* 0x000fe20000400000 */
[----:B------:R-:W-:Y:S01]  /*0ec0*/  FSEL R39, R9, 1, P4 ;  /* 0x3f80000009277808 */ /* 0x000fe20002000000 */
[----:B------:R-:W-:-:S05]  /*0ed0*/  @P4 FMUL R29, R29, 0.25 ;  /* 0x3e8000001d1d4820 */ /* 0x000fca0000400000 */
[----:B------:R-:W2:Y:S01]  /*0ee0*/  MUFU.RCP R41, R41 ;  /* 0x0000002900297308 */ /* 0x000ea20000001000 */
[----:B------:R-:W-:Y:S01]  /*0ef0*/  @!P6 FMUL R29, R29, 16777216 ;  /* 0x4b8000001d1de820 */ /* 0x000fe20000400000 */
[----:B------:R-:W-:Y:S01]  /*0f00*/  @!P6 FMUL R39, R39, 16777216 ;  /* 0x4b8000002727e820 */ /* 0x000fe20000400000 */
[----:B------:R-:W-:Y:S01]  /*0f10*/  FSETP.GT.AND P6, PT, R24, 8.50705917302346158658e+37, PT ;  /* 0x7e8000001800780b */ /* 0x000fe20003fc4000 */
[----:B-1----:R-:W-:Y:S01]  /*0f20*/  FMUL R46, R23, R22 ;  /* 0x00000016172e7220 */ /* 0x002fe20000400000 */
[C---:B------:R-:W-:Y:S01]  /*0f30*/  FSETP.GEU.AND P4, PT, R21.reuse, 1.175494350822287508e-38, PT ;  /* 0x008000001500780b */ /* 0x040fe20003f8e000 */
[----:B------:R-:W-:Y:S01]  /*0f40*/  @P5 FMUL R21, R21, 0.25 ;  /* 0x3e80000015155820 */ /* 0x000fe20000400000 */
[----:B0-----:R-:W-:Y:S01]  /*0f50*/  FMUL R22, R12, R25 ;  /* 0x000000190c167220 */ /* 0x001fe20000400000 */
[----:B------:R-:W-:Y:S01]  /*0f60*/  FSEL R25, R9, 1, P5 ;  /* 0x3f80000009197808 */ /* 0x000fe20002800000 */
[----:B------:R0:W1:Y:S01]  /*0f70*/  MUFU.RCP R26, R19 ;  /* 0x00000013001a7308 */ /* 0x0000620000001000 */
[----:B------:R-:W-:Y:S01]  /*0f80*/  FSETP.GEU.AND P5, PT, R24, 1.175494350822287508e-38, PT ;  /* 0x008000001800780b */ /* 0x000fe20003fae000 */
[----:B------:R-:W-:Y:S01]  /*0f90*/  FMUL R27, R27, R14 ;  /* 0x0000000e1b1b7220 */ /* 0x000fe20000400000 */
[----:B--2---:R-:W-:Y:S01]  /*0fa0*/  FMUL R30, R41, R6 ;  /* 0x00000006291e7220 */ /* 0x004fe20000400000 */
[----:B------:R-:W-:-:S02]  /*0fb0*/  FMUL R6, R31, R20 ;  /* 0x000000141f067220 */ /* 0x000fc40000400000 */
[----:B------:R-:W-:Y:S01]  /*0fc0*/  FMUL R40, R27, R34 ;  /* 0x000000221b287220 */ /* 0x000fe20000400000 */
[----:B------:R-:W-:Y:S01]  /*0fd0*/  @P6 FMUL R24, R24, 0.25 ;  /* 0x3e80000018186820 */ /* 0x000fe20000400000 */
[----:B0-----:R-:W-:Y:S02]  /*0fe0*/  FMUL R19, R30, R35 ;  /* 0x000000231e137220 */ /* 0x001fe40000400000 */
[----:B------:R-:W0:Y:S01]  /*0ff0*/  LDC.64 R30, c[0x0][0x228] ;  /* 0x00008a00ff1e7b82 */ /* 0x000e220000000a00 */
[----:B------:R-:W-:-:S03]  /*1000*/  @!P4 FMUL R21, R21, 16777216 ;  /* 0x4b8000001515c820 */ /* 0x000fc60000400000 */
[----:B------:R-:W-:-:S04]  /*1010*/  @!P5 FMUL R24, R24, 16777216 ;  /* 0x4b8000001818d820 */ /* 0x000fc80000400000 */
[----:B------:R-:W2:Y:S01]  /*1020*/  LDC.64 R34, c[0x0][0x230] ;  /* 0x00008c00ff227b82 */ /* 0x000ea20000000a00 */
[----:B-1----:R-:W-:Y:S01]  /*1030*/  FMUL R15, R26, R15 ;  /* 0x0000000f1a0f7220 */ /* 0x002fe20000400000 */
[----:B------:R-:W1:Y:S01]  /*1040*/  MUFU.RCP R20, R29 ;  /* 0x0000001d00147308 */ /* 0x000e620000001000 */
[----:B------:R-:W-:-:S07]  /*1050*/  FSEL R27, R9, 1, P6 ;  /* 0x3f800000091b7808 */ /* 0x000fce0003000000 */
[----:B------:R3:W4:Y:S08]  /*1060*/  MUFU.RCP R26, R21 ;  /* 0x00000015001a7308 */ /* 0x0007300000001000 */
[----:B------:R5:W0:Y:S01]  /*1070*/  MUFU.RCP R38, R24 ;  /* 0x0000001800267308 */ /* 0x000a220000001000 */
[----:B------:R-:W-:Y:S01]  /*1080*/  @!P4 FMUL R25, R25, 16777216 ;  /* 0x4b8000001919c820 */ /* 0x000fe20000400000 */
[----:B------:R-:W-:Y:S01]  /*1090*/  @!P5 FMUL R27, R27, 16777216 ;  /* 0x4b8000001b1bd820 */ /* 0x000fe20000400000 */
[----:B------:R-:W-:Y:S01]  /*10a0*/  FMUL R46, R46, R33 ;  /* 0x000000212e2e7220 */ /* 0x000fe20000400000 */
[----:B------:R-:W-:Y:S01]  /*10b0*/  FMUL R3, R22, R3 ;  /* 0x0000000316037220 */ /* 0x000fe20000400000 */
[----:B-1----:R-:W-:Y:S01]  /*10c0*/  FMUL R39, R20, R39 ;  /* 0x0000002714277220 */ /* 0x002fe20000400000 */
[----:B---3--:R-:W-:Y:S01]  /*10d0*/  CS2R R20, SRZ ;  /* 0x0000000000147805 */ /* 0x008fe2000001ff00 */
[----:B----4-:R-:W-:Y:S01]  /*10e0*/  FMUL R33, R26, R25 ;  /* 0x000000191a217220 */ /* 0x010fe20000400000 */
[----:B------:R-:W-:-:S02]  /*10f0*/  CS2R R22, SRZ ;  /* 0x0000000000167805 */ /* 0x000fc4000001ff00 */
[----:B-----5:R-:W-:Y:S01]  /*1100*/  CS2R R24, SRZ ;  /* 0x0000000000187805 */ /* 0x020fe2000001ff00 */
[----:B0-----:R-:W-:-:S04]  /*1110*/  IMAD.WIDE R48, R0, 0x4, R30 ;  /* 0x0000000400307825 */ /* 0x001fc800078e021e */
[----:B------:R-:W-:Y:S01]  /*1120*/  FMUL R38, R38, R27 ;  /* 0x0000001b26267220 */ /* 0x000fe20000400000 */
[----:B------:R-:W-:Y:S01]  /*1130*/  CS2R R26, SRZ ;  /* 0x00000000001a7805 */ /* 0x000fe2000001ff00 */
[C---:B--2---:R-:W-:Y:S01]  /*1140*/  IMAD.WIDE R50, R0.reuse, 0x4, R34 ;  /* 0x0000000400327825 */ /* 0x044fe200078e0222 */
[----:B------:R-:W2:Y:S04]  /*1150*/  @!P0 LDG.E.EL.128 R20, desc[UR4][R48.64] ;  /* 0x0000000430148981 */ /* 0x000ea8000c2e1d00 */
[----:B------:R-:W3:Y:S01]  /*1160*/  @!P0 LDG.E.EL.128 R24, desc[UR4][R50.64] ;  /* 0x0000000432188981 */ /* 0x000ee2000c2e1d00 */
[----:B------:R-:W-:Y:S01]  /*1170*/  FMUL R42, R15, R32 ;  /* 0x000000200f2a7220 */ /* 0x000fe20000400000 */
[----:B------:R-:W-:Y:S02]  /*1180*/  CS2R R12, SRZ ;  /* 0x00000000000c7805 */ /* 0x000fe4000001ff00 */
[----:B------:R-:W-:Y:S01]  /*1190*/  CS2R R14, SRZ ;  /* 0x00000000000e7805 */ /* 0x000fe2000001ff00 */
[----:B------:R-:W-:-:S05]  /*11a0*/  IMAD.WIDE R44, R0, 0x4, R44 ;  /* 0x00000004002c7825 */ /* 0x000fca00078e022c */
[----:B------:R0:W4:Y:S01]  /*11b0*/  @P2 LDG.E.EL.128 R12, desc[UR4][R44.64+-0x300] ;  /* 0xfffd00042c0c2981 */ /* 0x000122000c2e1d00 */
[----:B------:R-:W1:Y:S01]  /*11c0*/  MUFU.RCP R28, R28 ;  /* 0x0000001c001c7308 */ /* 0x000e620000001000 */
[----:B------:R-:W-:Y:S01]  /*11d0*/  FMUL R38, R38, R11 ;  /* 0x0000000b26267220 */ /* 0x000fe20000400000 */
[----:B-1----:R-:W-:Y:S01]  /*11e0*/  FMUL R43, R28, R43 ;  /* 0x0000002b1c2b7220 */ /* 0x002fe20000400000 */
[----:B0-----:R-:W-:Y:S01]  /*11f0*/  IMAD.WIDE R44, R2, 0x4, R30 ;  /* 0x00000004022c7825 */ /* 0x001fe200078e021e */
[----:B------:R-:W-:-:S03]  /*1200*/  CS2R R30, SRZ ;  /* 0x00000000001e7805 */ /* 0x000fc6000001ff00 */
[----:B------:R-:W-:Y:S01]  /*1210*/  FMUL R39, R39, R8 ;  /* 0x0000000827277220 */ /* 0x000fe20000400000 */
[----:B--2---:R-:W-:Y:S02]  /*1220*/  SEL R28, R23, RZ, !P0 ;  /* 0x000000ff171c7207 */ /* 0x004fe40004000000 */
[----:B---3--:R-:W-:-:S05]  /*1230*/  SEL R27, R27, RZ, !P0 ;  /* 0x000000ff1b1b7207 */ /* 0x008fca0004000000 */
[----:B------:R-:W-:Y:S01]  /*1240*/  FFMA R3, R28, R3, R27 ;  /* 0x000000031c037223 */ /* 0x000fe2000000001b */
[----:B------:R-:W-:Y:S01]  /*1250*/  FMUL R27, R33, R10 ;  /* 0x0000000a211b7220 */ /* 0x000fe20000400000 */
[----:B------:R-:W-:Y:S01]  /*1260*/  IMAD.WIDE R10, R2, 0x4, R34 ;  /* 0x00000004020a7825 */ /* 0x000fe200078e0222 */
[----:B------:R-:W-:Y:S02]  /*1270*/  CS2R R28, SRZ ;  /* 0x00000000001c7805 */ /* 0x000fe4000001ff00 */
[----:B------:R-:W-:Y:S02]  /*1280*/  CS2R R32, SRZ ;  /* 0x0000000000207805 */ /* 0x000fe4000001ff00 */
[----:B------:R-:W-:Y:S02]  /*1290*/  CS2R R34, SRZ ;  /* 0x0000000000227805 */ /* 0x000fe4000001ff00 */
[----:B------:R-:W2:Y:S04]  /*12a0*/  @!P1 LDG.E.EL.128 R28, desc[UR4][R44.64] ;  /* 0x000000042c1c9981 */ /* 0x000ea8000c2e1d00 */
[----:B------:R0:W3:Y:S01]  /*12b0*/  @!P1 LDG.E.EL.128 R32, desc[UR4][R10.64] ;  /* 0x000000040a209981 */ /* 0x0000e2000c2e1d00 */
[----:B----4-:R-:W-:-:S02]  /*12c0*/  SEL R12, R12, RZ, P2 ;  /* 0x000000ff0c0c7207 */ /* 0x010fc40001000000 */
[----:B------:R-:W-:-:S03]  /*12d0*/  SEL R13, R13, RZ, P2 ;  /* 0x000000ff0d0d7207 */ /* 0x000fc60001000000 */
[----:B------:R-:W-:-:S04]  /*12e0*/  FADD R12, R12, 0.0010000000474974513054 ;  /* 0x3a83126f0c0c7421 */ /* 0x000fc80000000000 */
[----:B------:R-:W1:Y:S01]  /*12f0*/  MUFU.SQRT R23, R12 ;  /* 0x0000000c00177308 */ /* 0x000e620000002000 */
[----:B------:R-:W-:Y:S01]  /*1300*/  FADD R13, R13, 0.0010000000474974513054 ;  /* 0x3a83126f0d0d7421 */ /* 0x000fe20000000000 */
[----:B------:R-:W-:-:S06]  /*1310*/  SEL R14, R14, RZ, P2 ;  /* 0x000000ff0e0e7207 */ /* 0x000fcc0001000000 */
[----:B------:R-:W4:Y:S01]  /*1320*/  MUFU.SQRT R13, R13 ;  /* 0x0000000d000d7308 */ /* 0x000f220000002000 */
[----:B------:R-:W-:Y:S01]  /*1330*/  FADD R14, R14, 0.0010000000474974513054 ;  /* 0x3a83126f0e0e7421 */ /* 0x000fe20000000000 */
[----:B-1----:R-:W-:-:S06]  /*1340*/  FSETP.GT.AND P5, PT, R23, 8.50705917302346158658e+37, PT ;  /* 0x7e8000001700780b */ /* 0x002fcc0003fa4000 */
[----:B------:R-:W1:Y:S01]  /*1350*/  MUFU.SQRT R8, R14 ;  /* 0x0000000e00087308 */ /* 0x000e620000002000 */
[----:B------:R-:W-:Y:S02]  /*1360*/  FSETP.GEU.AND P4, PT, R23, 1.175494350822287508e-38, PT ;  /* 0x008000001700780b */ /* 0x000fe40003f8e000 */
[----:B------:R-:W-:Y:S02]  /*1370*/  SEL R15, R15, RZ, P2 ;  /* 0x000000ff0f0f7207 */ /* 0x000fe40001000000 */
[----:B----4-:R-:W-:-:S03]  /*1380*/  FSETP.GT.AND P6, PT, R13, 8.50705917302346158658e+37, PT ;  /* 0x7e8000000d00780b */ /* 0x010fc60003fc4000 */
[----:B------:R-:W-:Y:S01]  /*1390*/  FADD R15, R15, 0.0010000000474974513054 ;  /* 0x3a83126f0f0f7421 */ /* 0x000fe20000000000 */
[----:B------:R-:W-:Y:S01]  /*13a0*/  FSEL R41, R9, 1, P5 ;  /* 0x3f80000009297808 */ /* 0x000fe20002800000 */
[----:B------:R-:W-:Y:S01]  /*13b0*/  @P5 FMUL R23, R23, 0.25 ;  /* 0x3e80000017175820 */ /* 0x000fe20000400000 */
[----:B------:R-:W-:Y:S01]  /*13c0*/  FSETP.GEU.AND P5, PT, R13, 1.175494350822287508e-38, PT ;  /* 0x008000000d00780b */ /* 0x000fe20003fae000 */
[----:B------:R-:W4:Y:S02]  /*13d0*/  MUFU.SQRT R12, R15 ;  /* 0x0000000f000c7308 */ /* 0x000f240000002000 */
[----:B------:R-:W-:Y:S01]  /*13e0*/  @!P4 FMUL R41, R41, 16777216 ;  /* 0x4b8000002929c820 */ /* 0x000fe20000400000 */
[----:B------:R-:W-:Y:S01]  /*13f0*/  @!P4 FMUL R23, R23, 16777216 ;  /* 0x4b8000001717c820 */ /* 0x000fe20000400000 */
[----:B-1----:R-:W-:Y:S02]  /*1400*/  FSETP.GT.AND P4, PT, R8, 8.50705917302346158658e+37, PT ;  /* 0x7e8000000800780b */ /* 0x002fe40003f84000 */
[----:B------:R-:W-:Y:S01]  /*1410*/  @P6 FMUL R13, R13, 0.25 ;  /* 0x3e8000000d0d6820 */ /* 0x000fe20000400000 */
[----:B0-----:R-:W-:Y:S01]  /*1420*/  FSEL R11, R9, 1, P6 ;  /* 0x3f800000090b7808 */ /* 0x001fe20003000000 */
[----:B------:R-:W0:Y:S04]  /*1430*/  MUFU.RCP R10, R23 ;  /* 0x00000017000a7308 */ /* 0x000e280000001000 */
[----:B------:R-:W-:Y:S01]  /*1440*/  @!P5 FMUL R13, R13, 16777216 ;  /* 0x4b8000000d0dd820 */ /* 0x000fe20000400000 */
[----:B------:R-:W-:-:S03]  /*1450*/  @!P5 FMUL R11, R11, 16777216 ;  /* 0x4b8000000b0bd820 */ /* 0x000fc60000400000 */
[----:B------:R-:W1:Y:S01]  /*1460*/  MUFU.RCP R44, R13 ;  /* 0x0000000d002c7308 */ /* 0x000e620000001000 */
[----:B----4-:R-:W-:Y:S01]  /*1470*/  FSETP.GT.AND P5, PT, R12, 8.50705917302346158658e+37, PT ;  /* 0x7e8000000c00780b */ /* 0x010fe20003fa4000 */
[----:B------:R-:W-:Y:S01]  /*1480*/  FMUL R43, R43, R16 ;  /* 0x000000102b2b7220 */ /* 0x000fe20000400000 */
[C---:B------:R-:W-:Y:S01]  /*1490*/  FSETP.GEU.AND P6, PT, R8.reuse, 1.175494350822287508e-38, PT ;  /* 0x008000000800780b */ /* 0x040fe20003fce000 */
[----:B------:R-:W-:Y:S01]  /*14a0*/  @P4 FMUL R8, R8, 0.25 ;  /* 0x3e80000008084820 */ /* 0x000fe20000400000 */
[----:B------:R-:W-:Y:S02]  /*14b0*/  FSEL R16, R9, 1, P4 ;  /* 0x3f80000009107808 */ /* 0x000fe40002000000 */
[----:B------:R-:W-:Y:S01]  /*14c0*/  FSETP.GEU.AND P4, PT, R12, 1.175494350822287508e-38, PT ;  /* 0x008000000c00780b */ /* 0x000fe20003f8e000 */
[----:B0-----:R-:W-:Y:S01]  /*14d0*/  FMUL R41, R10, R41 ;  /* 0x000000290a297220 */ /* 0x001fe20000400000 */
[----:B------:R-:W-:Y:S02]  /*14e0*/  SEL R21, R21, RZ, !P0 ;  /* 0x000000ff15157207 */ /* 0x000fe40004000000 */
[----:B------:R-:W-:-:S03]  /*14f0*/  SEL R10, R25, RZ, !P0 ;  /* 0x000000ff190a7207 */ /* 0x000fc60004000000 */
[----:B------:R-:W-:Y:S01]  /*1500*/  @P5 FMUL R12, R12, 0.25 ;  /* 0x3e8000000c0c5820 */ /* 0x000fe20000400000 */
[----:B-1----:R-:W-:Y:S01]  /*1510*/  FMUL R44, R44, R11 ;  /* 0x0000000b2c2c7220 */ /* 0x002fe20000400000 */
[----:B------:R-:W-:Y:S01]  /*1520*/  SEL R11, R22, RZ, !P0 ;  /* 0x000000ff160b7207 */ /* 0x000fe20004000000 */
[----:B------:R-:W-:Y:S01]  /*1530*/  FFMA R42, R21, R42, R10 ;  /* 0x0000002a152a7223 */ /* 0x000fe2000000000a */
[----:B------:R-:W0:Y:S01]  /*1540*/  LDC.64 R22, c[0x0][0x250] ;  /* 0x00009400ff167b82 */ /* 0x000e220000000a00 */
[----:B------:R-:W-:Y:S01]  /*1550*/  SEL R13, R20, RZ, !P0 ;  /* 0x000000ff140d7207 */ /* 0x000fe20004000000 */
[----:B------:R-:W-:Y:S01]  /*1560*/  @!P4 FMUL R12, R12, 16777216 ;  /* 0x4b8000000c0cc820 */ /* 0x000fe20000400000 */
[----:B------:R-:W-:Y:S01]  /*1570*/  SEL R26, R26, RZ, !P0 ;  /* 0x000000ff1a1a7207 */ /* 0x000fe20004000000 */
[----:B------:R-:W-:-:S04]  /*1580*/  @!P6 FMUL R8, R8, 16777216 ;  /* 0x4b8000000808e820 */ /* 0x000fc80000400000 */
[----:B------:R-:W1:Y:S01]  /*1590*/  LDC.64 R20, c[0x0][0x258] ;  /* 0x00009600ff147b82 */ /* 0x000e620000000a00 */
[----:B------:R-:W-:Y:S01]  /*15a0*/  FFMA R46, R11, R46, R26 ;  /* 0x0000002e0b2e7223 */ /* 0x000fe2000000001a */
[----:B------:R-:W-:Y:S01]  /*15b0*/  SEL R24, R24, RZ, !P0 ;  /* 0x000000ff18187207 */ /* 0x000fe20004000000 */
[----:B------:R-:W4:Y:S04]  /*15c0*/  MUFU.RCP R11, R8 ;  /* 0x00000008000b7308 */ /* 0x000f280000001000 */
[----:B------:R-:W-:-:S04]  /*15d0*/  FFMA R40, R13, R40, R24 ;  /* 0x000000280d287223 */ /* 0x000fc80000000018 */
[----:B------:R-:W5:Y:S01]  /*15e0*/  MUFU.RCP R12, R12 ;  /* 0x0000000c000c7308 */ /* 0x000f620000001000 */
[----:B------:R-:W-:Y:S01]  /*15f0*/  @!P6 FMUL R16, R16, 16777216 ;  /* 0x4b8000001010e820 */ /* 0x000fe20000400000 */
[----:B------:R-:W-:Y:S01]  /*1600*/  CS2R R14, SRZ ;  /* 0x00000000000e7805 */ /* 0x000fe2000001ff00 */
[----:B0-----:R-:W-:-:S04]  /*1610*/  IMAD.WIDE R52, R2, 0x4, R22 ;  /* 0x0000000402347825 */ /* 0x001fc800078e0216 */
[----:B----4-:R-:W-:Y:S01]  /*1620*/  FMUL R16, R11, R16 ;  /* 0x000000100b107220 */ /* 0x010fe20000400000 */
[----:B------:R-:W-:Y:S01]  /*1630*/  FMUL R5, R44, R5 ;  /* 0x000000052c057220 */ /* 0x000fe20000400000 */
[----:B------:R-:W-:-:S04]  /*1640*/  IMAD.WIDE R50, R0, 0x4, R22 ;  /* 0x0000000400327825 */ /* 0x000fc800078e0216 */
[----:B-1----:R-:W-:-:S04]  /*1650*/  IMAD.WIDE R48, R2, 0x4, R20 ;  /* 0x0000000402307825 */ /* 0x002fc800078e0214 */
[----:B------:R-:W-:Y:S01]  /*1660*/  FMUL R25, R16, R17 ;  /* 0x0000001110197220 */ /* 0x000fe20000400000 */
[----:B------:R-:W-:Y:S02]  /*1670*/  CS2R R16, SRZ ;  /* 0x0000000000107805 */ /* 0x000fe4000001ff00 */
[----:B------:R-:W-:Y:S01]  /*1680*/  CS2R R22, SRZ ;  /* 0x0000000000167805 */ /* 0x000fe2000001ff00 */
[----:B------:R-:W-:Y:S01]  /*1690*/  IMAD.WIDE R44, R0, 0x4, R20 ;  /* 0x00000004002c7825 */ /* 0x000fe200078e0214 */
[----:B------:R-:W-:-:S06]  /*16a0*/  CS2R R20, SRZ ;  /* 0x0000000000147805 */ /* 0x000fcc000001ff00 */
[----:B------:R-:W4:Y:S01]  /*16b0*/  @P2 LDG.E.EL.128 R20, desc[UR4][R44.64+-0x300] ;  /* 0xfffd00042c142981 */ /* 0x000f22000c2e1d00 */
[----:B--2---:R-:W-:Y:S02]  /*16c0*/  SEL R10, R31, RZ, !P1 ;  /* 0x000000ff1f0a7207 */ /* 0x004fe40004800000 */
[----:B---3--:R-:W-:-:S05]  /*16d0*/  SEL R35, R35, RZ, !P1 ;  /* 0x000000ff23237207 */ /* 0x008fca0004800000 */
[----:B------:R-:W-:Y:S01]  /*16e0*/  FFMA R24, R10, R19, R35 ;  /* 0x000000130a187223 */ /* 0x000fe20000000023 */
[----:B------:R-:W-:Y:S02]  /*16f0*/  FSEL R19, R9, 1, P5 ;  /* 0x3f80000009137808 */ /* 0x000fe40002800000 */
[----:B------:R-:W-:-:S03]  /*1700*/  CS2R R8, SRZ ;  /* 0x0000000000087805 */ /* 0x000fc6000001ff00 */
[----:B------:R-:W-:Y:S01]  /*1710*/  @!P4 FMUL R19, R19, 16777216 ;  /* 0x4b8000001313c820 */ /* 0x000fe20000400000 */
[----:B------:R-:W-:-:S03]  /*1720*/  CS2R R10, SRZ ;  /* 0x00000000000a7805 */ /* 0x000fc6000001ff00 */
[----:B-----5:R-:W-:Y:S01]  /*1730*/  FMUL R19, R12, R19 ;  /* 0x000000130c137220 */ /* 0x020fe20000400000 */
[----:B------:R-:W-:Y:S02]  /*1740*/  CS2R R12, SRZ ;  /* 0x00000000000c7805 */ /* 0x000fe4000001ff00 */
[----:B------:R-:W2:Y:S01]  /*1750*/  @P3 LDG.E.EL.128 R8, desc[UR4][R52.64+-0x300] ;  /* 0xfffd000434083981 */ /* 0x000ea2000c2e1d00 */
[----:B------:R-:W-:Y:S01]  /*1760*/  FMUL R2, R19, R18 ;  /* 0x0000001213027220 */ /* 0x000fe20000400000 */
[----:B------:R-:W-:Y:S02]  /*1770*/  CS2R R18, SRZ ;  /* 0x0000000000127805 */ /* 0x000fe4000001ff00 */
[----:B------:R-:W3:Y:S04]  /*1780*/  @P3 LDG.E.EL.128 R12, desc[UR4][R48.64+-0x300] ;  /* 0xfffd0004300c3981 */ /* 0x000ee8000c2e1d00 */
[----:B------:R-:W5:Y:S01]  /*1790*/  @P2 LDG.E.EL.128 R16, desc[UR4][R50.64+-0x300] ;  /* 0xfffd000432102981 */ /* 0x000f62000c2e1d00 */
[----:B------:R-:W-:-:S02]  /*17a0*/  SEL R31, R28, RZ, !P1 ;  /* 0x000000ff1c1f7207 */ /* 0x000fc40004800000 */
[----:B------:R-:W-:Y:S02]  /*17b0*/  SEL R0, R29, RZ, !P1 ;  /* 0x000000ff1d007207 */ /* 0x000fe40004800000 */
[----:B------:R-:W-:Y:S02]  /*17c0*/  SEL R33, R33, RZ, !P1 ;  /* 0x000000ff21217207 */ /* 0x000fe40004800000 */
[----:B------:R-:W-:-:S03]  /*17d0*/  SEL R26, R32, RZ, !P1 ;  /* 0x000000ff201a7207 */ /* 0x000fc60004800000 */
[----:B------:R-:W-:Y:S02]  /*17e0*/  FFMA R0, R0, R7, R33 ;  /* 0x0000000700007223 */ /* 0x000fe40000000021 */
[----:B------:R-:W-:Y:S02]  /*17f0*/  FFMA R26, R31, R6, R26 ;  /* 0x000000061f1a7223 */ /* 0x000fe4000000001a */
[----:B------:R-:W0:Y:S01]  /*1800*/  LDC.64 R6, c[0x0][0x260] ;  /* 0x00009800ff067b82 */ /* 0x000e220000000a00 */
[----:B------:R-:W-:Y:S01]  /*1810*/  SEL R29, R30, RZ, !P1 ;  /* 0x000000ff1e1d7207 */ /* 0x000fe20004800000 */
[----:B------:R-:W-:Y:S01]  /*1820*/  FMUL R36, R47, R36 ;  /* 0x000000242f247220 */ /* 0x000fe20000400000 */
[----:B------:R-:W-:-:S05]  /*1830*/  SEL R34, R34, RZ, !P1 ;  /* 0x000000ff22227207 */ /* 0x000fca0004800000 */
[----:B------:R-:W-:Y:S01]  /*1840*/  FFMA R36, R29, R36, R34 ;  /* 0x000000241d247223 */ /* 0x000fe20000000022 */
[----:B------:R-:W-:Y:S01]  /*1850*/  FMUL R4, R41, R4 ;  /* 0x0000000429047220 */ /* 0x000fe20000400000 */
[----:B------:R-:W-:Y:S02]  /*1860*/  FSETP.GEU.AND P5, PT, R26, RZ, PT ;  /* 0x000000ff1a00720b */ /* 0x000fe40003fae000 */
[----:B------:R-:W-:Y:S02]  /*1870*/  FSETP.GEU.AND P6, PT, R0, RZ, PT ;  /* 0x000000ff0000720b */ /* 0x000fe40003fce000 */
[----:B----4-:R-:W-:Y:S02]  /*1880*/  SEL R22, R22, RZ, P2 ;  /* 0x000000ff16167207 */ /* 0x010fe40001000000 */
[----:B------:R-:W-:Y:S02]  /*1890*/  SEL R23, R23, RZ, P2 ;  /* 0x000000ff17177207 */ /* 0x000fe40001000000 */
[----:B--2---:R-:W-:-:S02]  /*18a0*/  SEL R30, R9, RZ, P3 ;  /* 0x000000ff091e7207 */ /* 0x004fc40001800000 */
[----:B------:R-:W-:Y:S02]  /*18b0*/  SEL R28, R8, RZ, P3 ;  /* 0x000000ff081c7207 */ /* 0x000fe40001800000 */
[----:B---3--:R-:W-:Y:S02]  /*18c0*/  SEL R9, R12, RZ, P3 ;  /* 0x000000ff0c097207 */ /* 0x008fe40001800000 */
[----:B------:R-:W-:Y:S02]  /*18d0*/  SEL R10, R10, RZ, P3 ;  /* 0x000000ff0a0a7207 */ /* 0x000fe40001800000 */
[----:B------:R-:W-:Y:S02]  /*18e0*/  SEL R29, R14, RZ, P3 ;  /* 0x000000ff0e1d7207 */ /* 0x000fe40001800000 */
[----:B------:R-:W-:Y:S01]  /*18f0*/  SEL R13, R13, RZ, P3 ;  /* 0x000000ff0d0d7207 */ /* 0x000fe20001800000 */
[----:B------:R-:W-:Y:S01]  /*1900*/  FFMA R43, R28, R43, R9 ;  /* 0x0000002b1c2b7223 */ /* 0x000fe20000000009 */
[----:B------:R-:W-:-:S02]  /*1910*/  SEL R11, R11, RZ, P3 ;  /* 0x000000ff0b0b7207 */ /* 0x000fc40001800000 */
[----:B------:R-:W-:Y:S01]  /*1920*/  SEL R8, R15, RZ, P3 ;  /* 0x000000ff0f087207 */ /* 0x000fe20001800000 */
[----:B------:R-:W-:Y:S01]  /*1930*/  FFMA R27, R10, R27, R29 ;  /* 0x0000001b0a1b7223 */ /* 0x000fe2000000001d */
[----:B-----5:R-:W-:Y:S01]  /*1940*/  SEL R12, R16, RZ, P2 ;  /* 0x000000ff100c7207 */ /* 0x020fe20001000000 */
[----:B------:R-:W-:Y:S01]  /*1950*/  FFMA R39, R30, R39, R13 ;  /* 0x000000271e277223 */ /* 0x000fe2000000000d */
[----:B------:R-:W-:Y:S02]  /*1960*/  SEL R9, R20, RZ, P2 ;  /* 0x000000ff14097207 */ /* 0x000fe40001000000 */
[----:B------:R-:W-:Y:S02]  /*1970*/  SEL R17, R17, RZ, P2 ;  /* 0x000000ff11117207 */ /* 0x000fe40001000000 */
[----:B------:R-:W-:Y:S01]  /*1980*/  SEL R10, R21, RZ, P2 ;  /* 0x000000ff150a7207 */ /* 0x000fe20001000000 */
[----:B------:R-:W-:Y:S01]  /*1990*/  FFMA R11, R11, R38, R8 ;  /* 0x000000260b0b7223 */ /* 0x000fe20000000008 */
[----:B------:R-:W-:-:S02]  /*19a0*/  SEL R13, R18, RZ, P2 ;  /* 0x000000ff120d7207 */ /* 0x000fc40001000000 */
[----:B------:R-:W-:Y:S02]  /*19b0*/  SEL R14, R19, RZ, P2 ;  /* 0x000000ff130e7207 */ /* 0x000fe40001000000 */
[----:B------:R-:W-:Y:S01]  /*19c0*/  FSETP.GEU.AND P2, PT, R36, RZ, PT ;  /* 0x000000ff2400720b */ /* 0x000fe20003f4e000 */
[----:B------:R-:W-:Y:S01]  /*19d0*/  FFMA R12, R12, R4, R9 ;  /* 0x000000040c0c7223 */ /* 0x000fe20000000009 */
[----:B------:R-:W-:Y:S01]  /*19e0*/  FFMA R10, R17, R5, R10 ;  /* 0x00000005110a7223 */ /* 0x000fe2000000000a */
[----:B0-----:R-:W-:Y:S01]  /*19f0*/  IMAD.WIDE R8, R37, 0x4, R6 ;  /* 0x0000000425087825 */ /* 0x001fe200078e0206 */
[----:B------:R-:W-:Y:S02]  /*1a00*/  FSETP.GEU.AND P3, PT, R24, RZ, PT ;  /* 0x000000ff1800720b */ /* 0x000fe40003f6e000 */
[----:B------:R-:W-:Y:S02]  /*1a10*/  FSEL R4, R26, RZ, P5 ;  /* 0x000000ff1a047208 */ /* 0x000fe40002800000 */
[----:B------:R-:W-:-:S02]  /*1a20*/  FSEL R5, R0, RZ, P6 ;  /* 0x000000ff00057208 */ /* 0x000fc40003000000 */
[----:B------:R-:W-:Y:S02]  /*1a30*/  FSEL R6, R36, RZ, P2 ;  /* 0x000000ff24067208 */ /* 0x000fe40001000000 */
[----:B------:R-:W-:Y:S02]  /*1a40*/  FSETP.GEU.AND P4, PT, R43, RZ, PT ;  /* 0x000000ff2b00720b */ /* 0x000fe40003f8e000 */
[----:B------:R-:W-:Y:S02]  /*1a50*/  FSETP.GEU.AND P5, PT, R39, RZ, PT ;  /* 0x000000ff2700720b */ /* 0x000fe40003fae000 */
[----:B------:R-:W-:Y:S02]  /*1a60*/  FSETP.GEU.AND P6, PT, R27, RZ, PT ;  /* 0x000000ff1b00720b */ /* 0x000fe40003fce000 */
[----:B------:R-:W-:Y:S02]  /*1a70*/  FSETP.GEU.AND P2, PT, R11, RZ, PT ;  /* 0x000000ff0b00720b */ /* 0x000fe40003f4e000 */
[----:B------:R-:W-:Y:S01]  /*1a80*/  FSEL R7, R24, RZ, P3 ;  /* 0x000000ff18077208 */ /* 0x000fe20001800000 */
[----:B------:R-:W-:Y:S01]  /*1a90*/  FFMA R22, R13, R25, R22 ;  /* 0x000000190d167223 */ /* 0x000fe20000000016 */
[----:B------:R-:W-:Y:S01]  /*1aa0*/  @P1 FSEL R4, R43, RZ, P4 ;  /* 0x000000ff2b041208 */ /* 0x000fe20002000000 */
[----:B------:R-:W-:Y:S01]  /*1ab0*/  FFMA R2, R14, R2, R23 ;  /* 0x000000020e027223 */ /* 0x000fe20000000017 */
[----:B------:R-:W-:-:S02]  /*1ac0*/  @P1 FSEL R5, R39, RZ, P5 ;  /* 0x000000ff27051208 */ /* 0x000fc40002800000 */
[----:B------:R-:W-:Y:S02]  /*1ad0*/  @P1 FSEL R6, R27, RZ, P6 ;  /* 0x000000ff1b061208 */ /* 0x000fe40003000000 */
[----:B------:R-:W-:Y:S02]  /*1ae0*/  @P1 FSEL R7, R11, RZ, P2 ;  /* 0x000000ff0b071208 */ /* 0x000fe40001000000 */
[----:B------:R-:W-:Y:S02]  /*1af0*/  FSETP.GEU.AND P1, PT, R40, RZ, PT ;  /* 0x000000ff2800720b */ /* 0x000fe40003f2e000 */
[----:B------:R-:W-:Y:S02]  /*1b00*/  FSETP.GEU.AND P6, PT, R42, RZ, PT ;  /* 0x000000ff2a00720b */ /* 0x000fe40003fce000 */
[----:B------:R-:W-:Y:S02]  /*1b10*/  FSETP.GEU.AND P5, PT, R46, RZ, PT ;  /* 0x000000ff2e00720b */ /* 0x000fe40003fae000 */
[----:B------:R-:W-:-:S02]  /*1b20*/  FSETP.GEU.AND P4, PT, R3, RZ, PT ;  /* 0x000000ff0300720b */ /* 0x000fc40003f8e000 */
[----:B------:R-:W-:Y:S02]  /*1b30*/  FSEL R40, R40, RZ, P1 ;  /* 0x000000ff28287208 */ /* 0x000fe40000800000 */
[----:B------:R-:W-:Y:S02]  /*1b40*/  FSEL R41, R42, RZ, P6 ;  /* 0x000000ff2a297208 */ /* 0x000fe40003000000 */
[----:B------:R-:W-:Y:S02]  /*1b50*/  FSETP.GEU.AND P3, PT, R12, RZ, PT ;  /* 0x000000ff0c00720b */ /* 0x000fe40003f6e000 */
[----:B------:R-:W-:Y:S02]  /*1b60*/  FSETP.GEU.AND P2, PT, R10, RZ, PT ;  /* 0x000000ff0a00720b */ /* 0x000fe40003f4e000 */
[----:B------:R-:W-:Y:S02]  /*1b70*/  FSETP.GEU.AND P1, PT, R22, RZ, PT ;  /* 0x000000ff1600720b */ /* 0x000fe40003f2e000 */
[----:B------:R-:W-:-:S02]  /*1b80*/  FSETP.GEU.AND P6, PT, R2, RZ, PT ;  /* 0x000000ff0200720b */ /* 0x000fc40003fce000 */
[----:B------:R-:W-:Y:S02]  /*1b90*/  FSEL R42, R46, RZ, P5 ;  /* 0x000000ff2e2a7208 */ /* 0x000fe40002800000 */
[----:B------:R-:W-:Y:S02]  /*1ba0*/  FSEL R43, R3, RZ, P4 ;  /* 0x000000ff032b7208 */ /* 0x000fe40002000000 */
[----:B------:R-:W-:Y:S02]  /*1bb0*/  @P0 FSEL R40, R12, RZ, P3 ;  /* 0x000000ff0c280208 */ /* 0x000fe40001800000 */
[----:B------:R-:W-:Y:S02]  /*1bc0*/  @P0 FSEL R41, R10, RZ, P2 ;  /* 0x000000ff0a290208 */ /* 0x000fe40001000000 */
[----:B------:R-:W-:Y:S02]  /*1bd0*/  @P0 FSEL R42, R22, RZ, P1 ;  /* 0x000000ff162a0208 */ /* 0x000fe40000800000 */
[----:B------:R-:W-:Y:S01]  /*1be0*/  @P0 FSEL R43, R2, RZ, P6 ;  /* 0x000000ff022b0208 */ /* 0x000fe20003000000 */
[----:B------:R-:W-:Y:S04]  /*1bf0*/  STG.E.128 desc[UR4][R8.64], R4 ;  /* 0x0000000408007986 */ /* 0x000fe8000c101d04 */
[----:B------:R-:W-:Y:S01]  /*1c00*/  STG.E.128 desc[UR4][R8.64+0x800], R40 ;  /* 0x0008002808007986 */ /* 0x000fe2000c101d04 */
[----:B------:R-:W-:Y:S05]  /*1c10*/  EXIT ;  /* 0x000000000000794d */ /* 0x000fea0003800000 */
.L_x_0:
[----:B------:R-:W-:-:S00]  /*1c20*/  BRA `(.L_x_0) ;  /* 0xfffffffc00fc7947 */ /* 0x000fc0000383ffff */
[----:B------:R-:W-:-:S00]  /*1c30*/  NOP ;  /* 0x0000000000007918 */ /* 0x000fc00000000000 */
        /* <DEDUP_REMOVED lines=12> */
.L_x_1:


//--------------------- .nv.global.init           --------------------------
	.section	.nv.global.init,"aw",@progbits
.nv.global.init:
	.type		_$_str,@object
	.size		_$_str,(_$_str_$_2 - _$_str)
_$_str:
        /*0000*/ 	.byte	0x5f, 0x5f, 0x43, 0x55, 0x44, 0x41, 0x5f, 0x46, 0x54, 0x5a, 0x00
	.type		_$_str_$_2,@object
	.size		_$_str_$_2,(.L_1 - _$_str_$_2)
_$_str_$_2:
        /*000b*/ 	.byte	0x5f, 0x5f, 0x43, 0x55, 0x44, 0x41, 0x5f, 0x50, 0x52, 0x45, 0x43, 0x5f, 0x53, 0x51, 0x52, 0x54
        /*001b*/ 	.byte	0x00
.L_1:


//--------------------- .nv.constant0.triton_poi_fused_cat_5 --------------------------
	.section	.nv.constant0.triton_poi_fused_cat_5,"a",@progbits
	.sectionflags	@""
	.align	4
.nv.constant0.triton_poi_fused_cat_5:
	.zero		620
